//
// Generated by NVIDIA NVVM Compiler
//
// Compiler Build ID: CL-36424714
// Cuda compilation tools, release 13.0, V13.0.88
// Based on NVVM 20.0.0
//

.version 9.0
.target sm_100
.address_size 64

	// .globl	_Z13dot_product_1PfS_S_i
// _ZZ13dot_product_1PfS_S_iE4smem has been demoted

.visible .entry _Z13dot_product_1PfS_S_i(
	.param .u64 .ptr .align 1 _Z13dot_product_1PfS_S_i_param_0,
	.param .u64 .ptr .align 1 _Z13dot_product_1PfS_S_i_param_1,
	.param .u64 .ptr .align 1 _Z13dot_product_1PfS_S_i_param_2,
	.param .u32 _Z13dot_product_1PfS_S_i_param_3
)
{
	.reg .pred 	%p<6>;
	.reg .b32 	%r<18>;
	.reg .b32 	%f<9>;
	.reg .b64 	%rd<17>;
	// demoted variable
	.shared .align 4 .b8 _ZZ13dot_product_1PfS_S_iE4smem[4096];
	ld.param.u64 	%rd1, [_Z13dot_product_1PfS_S_i_param_0];
	ld.param.u64 	%rd2, [_Z13dot_product_1PfS_S_i_param_1];
	ld.param.u64 	%rd3, [_Z13dot_product_1PfS_S_i_param_2];
	ld.param.u32 	%r9, [_Z13dot_product_1PfS_S_i_param_3];
	mov.u32 	%r1, %tid.x;
	mov.u32 	%r2, %ctaid.x;
	mov.u32 	%r3, %ntid.x;
	mul.lo.s32 	%r4, %r2, %r3;
	add.s32 	%r5, %r4, %r1;
	setp.ge.u32 	%p1, %r5, %r9;
	@%p1 bra 	$L__BB0_8;
	cvta.to.global.u64 	%rd4, %rd1;
	cvta.to.global.u64 	%rd5, %rd2;
	mul.wide.u32 	%rd6, %r5, 4;
	add.s64 	%rd7, %rd4, %rd6;
	ld.global.f32 	%f1, [%rd7];
	add.s64 	%rd8, %rd5, %rd6;
	ld.global.f32 	%f2, [%rd8];
	mul.f32 	%f3, %f1, %f2;
	st.global.f32 	[%rd7], %f3;
	bar.sync 	0;
	cvt.u64.u32 	%rd9, %r4;
	cvt.u64.u32 	%rd10, %r1;
	add.s64 	%rd11, %rd9, %rd10;
	shl.b64 	%rd12, %rd11, 2;
	add.s64 	%rd13, %rd4, %rd12;
	ld.global.f32 	%f4, [%rd13];
	shl.b32 	%r10, %r1, 2;
	mov.u32 	%r11, _ZZ13dot_product_1PfS_S_iE4smem;
	add.s32 	%r6, %r11, %r10;
	st.shared.f32 	[%r6], %f4;
	bar.sync 	0;
	setp.lt.u32 	%p2, %r3, 2;
	@%p2 bra 	$L__BB0_6;
	mov.b32 	%r17, 1;
$L__BB0_3:
	shl.b32 	%r8, %r17, 1;
	add.s32 	%r13, %r8, -1;
	and.b32  	%r14, %r13, %r1;
	setp.ne.s32 	%p3, %r14, 0;
	@%p3 bra 	$L__BB0_5;
	shl.b32 	%r15, %r17, 2;
	add.s32 	%r16, %r6, %r15;
	ld.shared.f32 	%f5, [%r16];
	ld.shared.f32 	%f6, [%r6];
	add.f32 	%f7, %f5, %f6;
	st.shared.f32 	[%r6], %f7;
$L__BB0_5:
	bar.sync 	0;
	setp.lt.u32 	%p4, %r8, %r3;
	mov.u32 	%r17, %r8;
	@%p4 bra 	$L__BB0_3;
$L__BB0_6:
	setp.ne.s32 	%p5, %r1, 0;
	@%p5 bra 	$L__BB0_8;
	ld.shared.f32 	%f8, [_ZZ13dot_product_1PfS_S_iE4smem];
	cvta.to.global.u64 	%rd14, %rd3;
	mul.wide.u32 	%rd15, %r2, 4;
	add.s64 	%rd16, %rd14, %rd15;
	st.global.f32 	[%rd16], %f8;
$L__BB0_8:
	ret;

}


// ===== COMPILED SASS (sm_100) =====

	.target	sm_100

	.elftype	@"ET_EXEC"


//--------------------- .note.nv.tkinfo           --------------------------
	.section	.note.nv.tkinfo,"",@"SHT_NOTE"
	.sectionflags	@"SHF_NOTE_NV_TKINFO"
	.tkinfo
        /*0018*/ 	.word	0x00000002
        /*0030*/ 	.string	""
        /*0030*/ 	.string	"ptxas"
        /*0030*/ 	.string	"Cuda compilation tools, release 13.0, V13.0.88"
        /*0030*/ 	.string	"Build cuda_13.0.r13.0/compiler.36424714_0"
        /*0030*/ 	.string	"-arch sm_100 -m 64 "



//--------------------- .note.nv.cuinfo           --------------------------
	.section	.note.nv.cuinfo,"",@"SHT_NOTE"
	.sectionflags	@"SHF_NOTE_NV_CUINFO"
        /*0018*/ 	.short	0x0002
        /*001a*/ 	.short	0x0064
        /*001c*/ 	.short	0x0082
	.zero		2


//--------------------- .nv.info                  --------------------------
	.section	.nv.info,"",@"SHT_CUDA_INFO"
	.align	4


	//----- nvinfo : EIATTR_REGCOUNT
	.align		4
        /*0000*/ 	.byte	0x04, 0x2f
        /*0002*/ 	.short	(.L_1 - .L_0)
	.align		4
.L_0:
        /*0004*/ 	.word	index@(_Z13dot_product_1PfS_S_i)
        /*0008*/ 	.word	0x0000000e


	//----- nvinfo : EIATTR_FRAME_SIZE
	.align		4
.L_1:
        /*000c*/ 	.byte	0x04, 0x11
        /*000e*/ 	.short	(.L_3 - .L_2)
	.align		4
.L_2:
        /*0010*/ 	.word	index@(_Z13dot_product_1PfS_S_i)
        /*0014*/ 	.word	0x00000000


	//----- nvinfo : EIATTR_MIN_STACK_SIZE
	.align		4
.L_3:
        /*0018*/ 	.byte	0x04, 0x12
        /*001a*/ 	.short	(.L_5 - .L_4)
	.align		4
.L_4:
        /*001c*/ 	.word	index@(_Z13dot_product_1PfS_S_i)
        /*0020*/ 	.word	0x00000000
.L_5:


//--------------------- .nv.compat                --------------------------
	.section	.nv.compat,"",@"SHT_CUDA_COMPAT_INFO"
	.align	4
        /*0000*/ 	.byte	0x02, 0x09, 0x00, 0x00, 0x02, 0x02, 0x01, 0x00, 0x02, 0x05, 0x05, 0x00, 0x03, 0x07, 0x01, 0x01
        /*0010*/ 	.byte	0x02, 0x03, 0x00, 0x00, 0x02, 0x06, 0x01, 0x00, 0x04, 0x0b, 0x08, 0x00, 0x09, 0x00, 0x00, 0x00
        /*0020*/ 	.byte	0x00, 0x00, 0x00, 0x00


//--------------------- .nv.info._Z13dot_product_1PfS_S_i --------------------------
	.section	.nv.info._Z13dot_product_1PfS_S_i,"",@"SHT_CUDA_INFO"
	.sectionflags	@""
	.align	4


	//----- nvinfo : EIATTR_CUDA_API_VERSION
	.align		4
        /*0000*/ 	.byte	0x04, 0x37
        /*0002*/ 	.short	(.L_7 - .L_6)
.L_6:
        /*0004*/ 	.word	0x00000082


	//----- nvinfo : EIATTR_KPARAM_INFO
	.align		4
.L_7:
        /*0008*/ 	.byte	0x04, 0x17
        /*000a*/ 	.short	(.L_9 - .L_8)
.L_8:
        /*000c*/ 	.word	0x00000000
        /*0010*/ 	.short	0x0003
        /*0012*/ 	.short	0x0018
        /*0014*/ 	.byte	0x00, 0xf0, 0x11, 0x00


	//----- nvinfo : EIATTR_KPARAM_INFO
	.align		4
.L_9:
        /*0018*/ 	.byte	0x04, 0x17
        /*001a*/ 	.short	(.L_11 - .L_10)
.L_10:
        /*001c*/ 	.word	0x00000000
        /*0020*/ 	.short	0x0002
        /*0022*/ 	.short	0x0010
        /*0024*/ 	.byte	0x00, 0xf5, 0x21, 0x00


	//----- nvinfo : EIATTR_KPARAM_INFO
	.align		4
.L_11:
        /*0028*/ 	.byte	0x04, 0x17
        /*002a*/ 	.short	(.L_13 - .L_12)
.L_12:
        /*002c*/ 	.word	0x00000000
        /*0030*/ 	.short	0x0001
        /*0032*/ 	.short	0x0008
        /*0034*/ 	.byte	0x00, 0xf5, 0x21, 0x00


	//----- nvinfo : EIATTR_KPARAM_INFO
	.align		4
.L_13:
        /*0038*/ 	.byte	0x04, 0x17
        /*003a*/ 	.short	(.L_15 - .L_14)
.L_14:
        /*003c*/ 	.word	0x00000000
        /*0040*/ 	.short	0x0000
        /*0042*/ 	.short	0x0000
        /*0044*/ 	.byte	0x00, 0xf5, 0x21, 0x00


	//----- nvinfo : EIATTR_SPARSE_MMA_MASK
	.align		4
.L_15:
        /*0048*/ 	.byte	0x03, 0x50
        /*004a*/ 	.short	0x0000


	//----- nvinfo : EIATTR_MAXREG_COUNT
	.align		4
        /*004c*/ 	.byte	0x03, 0x1b
        /*004e*/ 	.short	0x00ff


	//----- nvinfo : EIATTR_NUM_BARRIERS
	.align		4
        /*0050*/ 	.byte	0x02, 0x4c
        /*0052*/ 	.byte	0x01
	.zero		1


	//----- nvinfo : EIATTR_MERCURY_ISA_VERSION
	.align		4
        /*0054*/ 	.byte	0x03, 0x5f
        /*0056*/ 	.short	0x0101


	//----- nvinfo : EIATTR_VRC_CTA_INIT_COUNT
	.align		4
        /*0058*/ 	.byte	0x02, 0x4a
	.zero		1
	.zero		1


	//----- nvinfo : EIATTR_EXIT_INSTR_OFFSETS
	.align		4
        /*005c*/ 	.byte	0x04, 0x1c
        /*005e*/ 	.short	(.L_17 - .L_16)


	//   ....[0]....
.L_16:
        /*0060*/ 	.word	0x00000080


	//   ....[1]....
        /*0064*/ 	.word	0x000002f0


	//   ....[2]....
        /*0068*/ 	.word	0x00000370


	//----- nvinfo : EIATTR_CBANK_PARAM_SIZE
	.align		4
.L_17:
        /*006c*/ 	.byte	0x03, 0x19
        /*006e*/ 	.short	0x001c


	//----- nvinfo : EIATTR_PARAM_CBANK
	.align		4
        /*0070*/ 	.byte	0x04, 0x0a
        /*0072*/ 	.short	(.L_19 - .L_18)
	.align		4
.L_18:
        /*0074*/ 	.word	index@(.nv.constant0._Z13dot_product_1PfS_S_i)
        /*0078*/ 	.short	0x0380
        /*007a*/ 	.short	0x001c


	//----- nvinfo : EIATTR_SW_WAR
	.align		4
.L_19:
        /*007c*/ 	.byte	0x04, 0x36
        /*007e*/ 	.short	(.L_21 - .L_20)
.L_20:
        /*0080*/ 	.word	0x00000008
.L_21:


//--------------------- .nv.callgraph             --------------------------
	.section	.nv.callgraph,"",@"SHT_CUDA_CALLGRAPH"
	.align	4
	.sectionentsize	8
	.align		4
        /*0000*/ 	.word	0x00000000
	.align		4
        /*0004*/ 	.word	0xffffffff
	.align		4
        /*0008*/ 	.word	0x00000000
	.align		4
        /*000c*/ 	.word	0xfffffffe
	.align		4
        /*0010*/ 	.word	0x00000000
	.align		4
        /*0014*/ 	.word	0xfffffffd
	.align		4
        /*0018*/ 	.word	0x00000000
	.align		4
        /*001c*/ 	.word	0xfffffffc


//--------------------- .text._Z13dot_product_1PfS_S_i --------------------------
	.section	.text._Z13dot_product_1PfS_S_i,"ax",@progbits
	.align	128
        .global         _Z13dot_product_1PfS_S_i
        .type           _Z13dot_product_1PfS_S_i,@function
        .size           _Z13dot_product_1PfS_S_i,(.L_x_3 - _Z13dot_product_1PfS_S_i)
        .other          _Z13dot_product_1PfS_S_i,@"STO_CUDA_ENTRY STV_DEFAULT"
_Z13dot_product_1PfS_S_i:
.text._Z13dot_product_1PfS_S_i:
[----:B------:R-:W-:Y:S01]  /*0000*/  LDC R1, c[0x0][0x37c] ;  /* 0x0000df00ff017b82 */ /* 0x000fe20000000800 */
[----:B------:R-:W0:Y:S01]  /*0010*/  S2R R0, SR_CTAID.X ;  /* 0x0000000000007919 */ /* 0x000e220000002500 */
[----:B------:R-:W0:Y:S01]  /*0020*/  LDCU UR8, c[0x0][0x360] ;  /* 0x00006c00ff0877ac */ /* 0x000e220008000800 */
[----:B------:R-:W1:Y:S01]  /*0030*/  S2R R11, SR_TID.X ;  /* 0x00000000000b7919 */ /* 0x000e620000002100 */
[----:B------:R-:W2:Y:S01]  /*0040*/  LDCU UR4, c[0x0][0x398] ;  /* 0x00007300ff0477ac */ /* 0x000ea20008000800 */
[----:B0-----:R-:W-:-:S04]  /*0050*/  IMAD R6, R0, UR8, RZ ;  /* 0x0000000800067c24 */ /* 0x001fc8000f8e02ff */
[----:B-1----:R-:W-:-:S05]  /*0060*/  IMAD.IADD R7, R6, 0x1, R11 ;  /* 0x0000000106077824 */ /* 0x002fca00078e020b */
[----:B--2---:R-:W-:-:S13]  /*0070*/  ISETP.GE.U32.AND P0, PT, R7, UR4, PT ;  /* 0x0000000407007c0c */ /* 0x004fda000bf06070 */
[----:B------:R-:W-:Y:S05]  /*0080*/  @P0 EXIT ;  /* 0x000000000000094d */ /* 0x000fea0003800000 */
[----:B------:R-:W0:Y:S01]  /*0090*/  LDC.64 R4, c[0x0][0x388] ;  /* 0x0000e200ff047b82 */ /* 0x000e220000000a00 */
[----:B------:R-:W1:Y:S01]  /*00a0*/  LDCU.64 UR6, c[0x0][0x358] ;  /* 0x00006b00ff0677ac */ /* 0x000e620008000a00 */
[----:B------:R-:W2:Y:S06]  /*00b0*/  LDCU.64 UR4, c[0x0][0x380] ;  /* 0x00007000ff0477ac */ /* 0x000eac0008000a00 */
[----:B------:R-:W3:Y:S01]  /*00c0*/  LDC.64 R2, c[0x0][0x380] ;  /* 0x0000e000ff027b82 */ /* 0x000ee20000000a00 */
[----:B0-----:R-:W-:-:S06]  /*00d0*/  IMAD.WIDE.U32 R4, R7, 0x4, R4 ;  /* 0x0000000407047825 */ /* 0x001fcc00078e0004 */
[----:B-1----:R-:W4:Y:S01]  /*00e0*/  LDG.E R5, desc[UR6][R4.64] ;  /* 0x0000000604057981 */ /* 0x002f22000c1e1900 */
[----:B---3--:R-:W-:-:S05]  /*00f0*/  IMAD.WIDE.U32 R2, R7, 0x4, R2 ;  /* 0x0000000407027825 */ /* 0x008fca00078e0002 */
[----:B------:R-:W4:Y:S01]  /*0100*/  LDG.E R8, desc[UR6][R2.64] ;  /* 0x0000000602087981 */ /* 0x000f22000c1e1900 */
[----:B------:R-:W-:-:S04]  /*0110*/  IADD3 R7, P0, PT, R6, R11, RZ ;  /* 0x0000000b06077210 */ /* 0x000fc80007f1e0ff */
[----:B------:R-:W-:Y:S02]  /*0120*/  IADD3.X R10, PT, PT, RZ, RZ, RZ, P0, !PT ;  /* 0x000000ffff0a7210 */ /* 0x000fe400007fe4ff */
[----:B--2---:R-:W-:-:S04]  /*0130*/  LEA R6, P0, R7, UR4, 0x2 ;  /* 0x0000000407067c11 */ /* 0x004fc8000f8010ff */
[----:B------:R-:W-:Y:S01]  /*0140*/  LEA.HI.X R7, R7, UR5, R10, 0x2, P0 ;  /* 0x0000000507077c11 */ /* 0x000fe200080f140a */
[----:B----4-:R-:W-:-:S05]  /*0150*/  FMUL R9, R8, R5 ;  /* 0x0000000508097220 */ /* 0x010fca0000400000 */
[----:B------:R0:W-:Y:S01]  /*0160*/  STG.E desc[UR6][R2.64], R9 ;  /* 0x0000000902007986 */ /* 0x0001e2000c101906 */
[----:B------:R-:W-:Y:S06]  /*0170*/  BAR.SYNC.DEFER_BLOCKING 0x0 ;  /* 0x0000000000007b1d */ /* 0x000fec0000010000 */
[----:B------:R-:W2:Y:S02]  /*0180*/  LDG.E R6, desc[UR6][R6.64] ;  /* 0x0000000606067981 */ /* 0x000ea4000c1e1900 */
[----:B------:R-:W1:Y:S01]  /*0190*/  S2UR UR5, SR_CgaCtaId ;  /* 0x00000000000579c3 */ /* 0x000e620000008800 */
[----:B------:R-:W-:Y:S01]  /*01a0*/  UMOV UR4, 0x400 ;  /* 0x0000040000047882 */ /* 0x000fe20000000000 */
[----:B------:R-:W-:-:S02]  /*01b0*/  UISETP.GE.U32.AND UP0, UPT, UR8, 0x2, UPT ;  /* 0x000000020800788c */ /* 0x000fc4000bf06070 */
[----:B-1----:R-:W-:-:S06]  /*01c0*/  ULEA UR4, UR5, UR4, 0x18 ;  /* 0x0000000405047291 */ /* 0x002fcc000f8ec0ff */
[C---:B------:R-:W-:Y:S02]  /*01d0*/  LEA R5, R11.reuse, UR4, 0x2 ;  /* 0x000000040b057c11 */ /* 0x040fe4000f8e10ff */
[----:B------:R-:W-:-:S03]  /*01e0*/  ISETP.NE.AND P0, PT, R11, RZ, PT ;  /* 0x000000ff0b00720c */ /* 0x000fc60003f05270 */
[----:B--2---:R0:W-:Y:S01]  /*01f0*/  STS [R5], R6 ;  /* 0x0000000605007388 */ /* 0x0041e20000000800 */
[----:B------:R-:W-:Y:S06]  /*0200*/  BAR.SYNC.DEFER_BLOCKING 0x0 ;  /* 0x0000000000007b1d */ /* 0x000fec0000010000 */
[----:B------:R-:W-:Y:S05]  /*0210*/  BRA.U !UP0, `(.L_x_0) ;  /* 0x0000000108347547 */ /* 0x000fea000b800000 */
[----:B0-----:R-:W-:-:S07]  /*0220*/  IMAD.MOV.U32 R2, RZ, RZ, 0x1 ;  /* 0x00000001ff027424 */ /* 0x001fce00078e00ff */
.L_x_1:
[----:B------:R-:W-:-:S05]  /*0230*/  SHF.L.U32 R6, R2, 0x1, RZ ;  /* 0x0000000102067819 */ /* 0x000fca00000006ff */
[----:B------:R-:W-:-:S05]  /*0240*/  VIADD R3, R6, 0xffffffff ;  /* 0xffffffff06037836 */ /* 0x000fca0000000000 */
[----:B------:R-:W-:-:S13]  /*0250*/  LOP3.LUT P1, RZ, R3, R11, RZ, 0xc0, !PT ;  /* 0x0000000b03ff7212 */ /* 0x000fda000782c0ff */
[----:B------:R-:W-:Y:S02]  /*0260*/  @!P1 LEA R3, R2, R5, 0x2 ;  /* 0x0000000502039211 */ /* 0x000fe400078e10ff */
[----:B------:R-:W-:Y:S04]  /*0270*/  @!P1 LDS R2, [R5] ;  /* 0x0000000005029984 */ /* 0x000fe80000000800 */
[----:B------:R-:W0:Y:S02]  /*0280*/  @!P1 LDS R3, [R3] ;  /* 0x0000000003039984 */ /* 0x000e240000000800 */
[----:B0-----:R-:W-:Y:S01]  /*0290*/  @!P1 FADD R4, R3, R2 ;  /* 0x0000000203049221 */ /* 0x001fe20000000000 */
[----:B------:R-:W-:-:S04]  /*02a0*/  IMAD.MOV.U32 R2, RZ, RZ, R6 ;  /* 0x000000ffff027224 */ /* 0x000fc800078e0006 */
[----:B------:R1:W-:Y:S01]  /*02b0*/  @!P1 STS [R5], R4 ;  /* 0x0000000405009388 */ /* 0x0003e20000000800 */
[----:B------:R-:W-:Y:S01]  /*02c0*/  BAR.SYNC.DEFER_BLOCKING 0x0 ;  /* 0x0000000000007b1d */ /* 0x000fe20000010000 */
[----:B------:R-:W-:-:S13]  /*02d0*/  ISETP.GE.U32.AND P1, PT, R6, UR8, PT ;  /* 0x0000000806007c0c */ /* 0x000fda000bf26070 */
[----:B-1----:R-:W-:Y:S05]  /*02e0*/  @!P1 BRA `(.L_x_1) ;  /* 0xfffffffc00d09947 */ /* 0x002fea000383ffff */
.L_x_0:
[----:B------:R-:W-:Y:S05]  /*02f0*/  @P0 EXIT ;  /* 0x000000000000094d */ /* 0x000fea0003800000 */
[----:B------:R-:W1:Y:S01]  /*0300*/  S2UR UR5, SR_CgaCtaId ;  /* 0x00000000000579c3 */ /* 0x000e620000008800 */
[----:B------:R-:W-:-:S07]  /*0310*/  UMOV UR4, 0x400 ;  /* 0x0000040000047882 */ /* 0x000fce0000000000 */
[----:B0-----:R-:W0:Y:S01]  /*0320*/  LDC.64 R2, c[0x0][0x390] ;  /* 0x0000e400ff027b82 */ /* 0x001e220000000a00 */
[----:B-1----:R-:W-:Y:S01]  /*0330*/  ULEA UR4, UR5, UR4, 0x18 ;  /* 0x0000000405047291 */ /* 0x002fe2000f8ec0ff */
[----:B0-----:R-:W-:-:S08]  /*0340*/  IMAD.WIDE.U32 R2, R0, 0x4, R2 ;  /* 0x0000000400027825 */ /* 0x001fd000078e0002 */
[----:B------:R-:W0:Y:S04]  /*0350*/  LDS R5, [UR4] ;  /* 0x00000004ff057984 */ /* 0x000e280008000800 */
[----:B0-----:R-:W-:Y:S01]  /*0360*/  STG.E desc[UR6][R2.64], R5 ;  /* 0x0000000502007986 */ /* 0x001fe2000c101906 */
[----:B------:R-:W-:Y:S05]  /*0370*/  EXIT ;  /* 0x000000000000794d */ /* 0x000fea0003800000 */
.L_x_2:
[----:B------:R-:W-:-:S00]  /*0380*/  BRA `(.L_x_2) ;  /* 0xfffffffc00fc7947 */ /* 0x000fc0000383ffff */
[----:B------:R-:W-:-:S00]  /*0390*/  NOP ;  /* 0x0000000000007918 */ /* 0x000fc00000000000 */
        /* <DEDUP_REMOVED lines=14> */
.L_x_3:


//--------------------- .nv.shared._Z13dot_product_1PfS_S_i --------------------------
	.section	.nv.shared._Z13dot_product_1PfS_S_i,"aw",@nobits
	.sectionflags	@""
	.align	4
.nv.shared._Z13dot_product_1PfS_S_i:
	.zero		5120


//--------------------- .nv.shared.reserved.0     --------------------------
	.section	.nv.shared.reserved.0,"aw",@nobits
	.weak		__nv_reservedSMEM_offset_0_alias
	.size		__nv_reservedSMEM_offset_0_alias, 0, 64
	.other		__nv_reservedSMEM_offset_0_alias,@"STO_CUDA_RESERVED_SHARED STV_DEFAULT"
__nv_reservedSMEM_offset_0_alias:
	.zero		0
	.zero		64


//--------------------- .nv.constant0._Z13dot_product_1PfS_S_i --------------------------
	.section	.nv.constant0._Z13dot_product_1PfS_S_i,"a",@progbits
	.sectionflags	@""
	.align	4
.nv.constant0._Z13dot_product_1PfS_S_i:
	.zero		924


//--------------------- SYMBOLS --------------------------

	.type		.nv.reservedSmem.offset0,@object
	.size		.nv.reservedSmem.offset0,0x4
	.type		.nv.reservedSmem.cap,@object
	.size		.nv.reservedSmem.cap,0x4
